	.headerflags	@"EF_CUDA_TEXMODE_UNIFIED EF_CUDA_64BIT_ADDRESS EF_CUDA_ACCELERATORS EF_CUDA_SM90 EF_CUDA_VIRTUAL_SM(EF_CUDA_SM90)"
	.elftype	@"ET_EXEC"


//--------------------- .nv.info                  --------------------------
	.section	.nv.info,"",@"SHT_CUDA_INFO"
	.align	4


	//----- nvinfo : EIATTR_REGCOUNT
	.align		4
        /*0000*/ 	.byte	0x04, 0x2f
        /*0002*/ 	.short	(.L_3 - .L_2)
	.align		4
.L_2:
        /*0004*/ 	.word	index@(triton_poi_fused__native_batch_norm_legit_no_training_silu_17)
        /*0008*/ 	.word	0x00000028


	//----- nvinfo : EIATTR_MIN_STACK_SIZE
	.align		4
.L_3:
        /*000c*/ 	.byte	0x04, 0x12
        /*000e*/ 	.short	(.L_5 - .L_4)
	.align		4
.L_4:
        /*0010*/ 	.word	index@(triton_poi_fused__native_batch_norm_legit_no_training_silu_17)
        /*0014*/ 	.word	0x00000000


	//----- nvinfo : EIATTR_FRAME_SIZE
	.align		4
.L_5:
        /*0018*/ 	.byte	0x04, 0x11
        /*001a*/ 	.short	(.L_7 - .L_6)
	.align		4
.L_6:
        /*001c*/ 	.word	index@(triton_poi_fused__native_batch_norm_legit_no_training_silu_17)
        /*0020*/ 	.word	0x00000000


	//----- nvinfo : EIATTR_MIN_STACK_SIZE
	.align		4
.L_7:
        /*0024*/ 	.byte	0x04, 0x12
        /*0026*/ 	.short	(.L_9 - .L_8)
	.align		4
.L_8:
        /*0028*/ 	.word	index@(triton_poi_fused__native_batch_norm_legit_no_training_silu_17)
        /*002c*/ 	.word	0x00000000
.L_9:


//--------------------- .nv.info.triton_poi_fused__native_batch_norm_legit_no_training_silu_17 --------------------------
	.section	.nv.info.triton_poi_fused__native_batch_norm_legit_no_training_silu_17,"",@"SHT_CUDA_INFO"
	.sectionflags	@""
	.align	4


	//----- nvinfo : EIATTR_CUDA_API_VERSION
	.align		4
        /*0000*/ 	.byte	0x04, 0x37
        /*0002*/ 	.short	(.L_11 - .L_10)
.L_10:
        /*0004*/ 	.word	0x0000007c


	//----- nvinfo : EIATTR_KPARAM_INFO
	.align		4
.L_11:
        /*0008*/ 	.byte	0x04, 0x17
        /*000a*/ 	.short	(.L_13 - .L_12)
.L_12:
        /*000c*/ 	.word	0x00000000
        /*0010*/ 	.short	0x0007
        /*0012*/ 	.short	0x0034
        /*0014*/ 	.byte	0x00, 0xf0, 0x11, 0x00


	//----- nvinfo : EIATTR_KPARAM_INFO
	.align		4
.L_13:
        /*0018*/ 	.byte	0x04, 0x17
        /*001a*/ 	.short	(.L_15 - .L_14)
.L_14:
        /*001c*/ 	.word	0x00000000
        /*0020*/ 	.short	0x0006
        /*0022*/ 	.short	0x0030
        /*0024*/ 	.byte	0x00, 0xf0, 0x11, 0x00


	//----- nvinfo : EIATTR_KPARAM_INFO
	.align		4
.L_15:
        /*0028*/ 	.byte	0x04, 0x17
        /*002a*/ 	.short	(.L_17 - .L_16)
.L_16:
        /*002c*/ 	.word	0x00000000
        /*0030*/ 	.short	0x0005
        /*0032*/ 	.short	0x0028
        /*0034*/ 	.byte	0x00, 0xf4, 0x21, 0x00


	//----- nvinfo : EIATTR_KPARAM_INFO
	.align		4
.L_17:
        /*0038*/ 	.byte	0x04, 0x17
        /*003a*/ 	.short	(.L_19 - .L_18)
.L_18:
        /*003c*/ 	.word	0x00000000
        /*0040*/ 	.short	0x0004
        /*0042*/ 	.short	0x0020
        /*0044*/ 	.byte	0x00, 0xf4, 0x21, 0x00


	//----- nvinfo : EIATTR_KPARAM_INFO
	.align		4
.L_19:
        /*0048*/ 	.byte	0x04, 0x17
        /*004a*/ 	.short	(.L_21 - .L_20)
.L_20:
        /*004c*/ 	.word	0x00000000
        /*0050*/ 	.short	0x0003
        /*0052*/ 	.short	0x0018
        /*0054*/ 	.byte	0x00, 0xf4, 0x21, 0x00


	//----- nvinfo : EIATTR_KPARAM_INFO
	.align		4
.L_21:
        /*0058*/ 	.byte	0x04, 0x17
        /*005a*/ 	.short	(.L_23 - .L_22)
.L_22:
        /*005c*/ 	.word	0x00000000
        /*0060*/ 	.short	0x0002
        /*0062*/ 	.short	0x0010
        /*0064*/ 	.byte	0x00, 0xf4, 0x21, 0x00


	//----- nvinfo : EIATTR_KPARAM_INFO
	.align		4
.L_23:
        /*0068*/ 	.byte	0x04, 0x17
        /*006a*/ 	.short	(.L_25 - .L_24)
.L_24:
        /*006c*/ 	.word	0x00000000
        /*0070*/ 	.short	0x0001
        /*0072*/ 	.short	0x0008
        /*0074*/ 	.byte	0x00, 0xf4, 0x21, 0x00


	//----- nvinfo : EIATTR_KPARAM_INFO
	.align		4
.L_25:
        /*0078*/ 	.byte	0x04, 0x17
        /*007a*/ 	.short	(.L_27 - .L_26)
.L_26:
        /*007c*/ 	.word	0x00000000
        /*0080*/ 	.short	0x0000
        /*0082*/ 	.short	0x0000
        /*0084*/ 	.byte	0x00, 0xf4, 0x21, 0x00


	//----- nvinfo : EIATTR_SPARSE_MMA_MASK
	.align		4
.L_27:
        /*0088*/ 	.byte	0x03, 0x50
        /*008a*/ 	.short	0x0000


	//----- nvinfo : EIATTR_MAXREG_COUNT
	.align		4
        /*008c*/ 	.byte	0x03, 0x1b
        /*008e*/ 	.short	0x00ff


	//----- nvinfo : EIATTR_EXIT_INSTR_OFFSETS
	.align		4
        /*0090*/ 	.byte	0x04, 0x1c
        /*0092*/ 	.short	(.L_29 - .L_28)


	//   ....[0]....
.L_28:
        /*0094*/ 	.word	0x00001b50


	//   ....[1]....
        /*0098*/ 	.word	0x00001ba0


	//----- nvinfo : EIATTR_REQNTID
	.align		4
.L_29:
        /*009c*/ 	.byte	0x04, 0x10
        /*009e*/ 	.short	(.L_31 - .L_30)
.L_30:
        /*00a0*/ 	.word	0x00000100
        /*00a4*/ 	.word	0x00000001
        /*00a8*/ 	.word	0x00000001


	//----- nvinfo : EIATTR_CBANK_PARAM_SIZE
	.align		4
.L_31:
        /*00ac*/ 	.byte	0x03, 0x19
        /*00ae*/ 	.short	0x0038


	//----- nvinfo : EIATTR_PARAM_CBANK
	.align		4
        /*00b0*/ 	.byte	0x04, 0x0a
        /*00b2*/ 	.short	(.L_33 - .L_32)
	.align		4
.L_32:
        /*00b4*/ 	.word	index@(.nv.constant0.triton_poi_fused__native_batch_norm_legit_no_training_silu_17)
        /*00b8*/ 	.short	0x0210
        /*00ba*/ 	.short	0x0038


	//----- nvinfo : EIATTR_SW_WAR
	.align		4
.L_33:
        /*00bc*/ 	.byte	0x04, 0x36
        /*00be*/ 	.short	(.L_35 - .L_34)
.L_34:
        /*00c0*/ 	.word	0x00000008
.L_35:


//--------------------- .nv.callgraph             --------------------------
	.section	.nv.callgraph,"",@"SHT_CUDA_CALLGRAPH"
	.align	4
	.sectionentsize	8
	.align		4
        /*0000*/ 	.word	0x00000000
	.align		4
        /*0004*/ 	.word	0xffffffff
	.align		4
        /*0008*/ 	.word	0x00000000
	.align		4
        /*000c*/ 	.word	0xfffffffe
	.align		4
        /*0010*/ 	.word	0x00000000
	.align		4
        /*0014*/ 	.word	0xfffffffd
	.align		4
        /*0018*/ 	.word	0x00000000
	.align		4
        /*001c*/ 	.word	0xfffffffc


//--------------------- .nv.constant4             --------------------------
	.section	.nv.constant4,"a",@progbits
	.align	8
	.align		8
.nv.constant4:
        /*0000*/ 	.dword	_$_str
	.align		8
        /*0008*/ 	.dword	_$_str_$_2


//--------------------- .text.triton_poi_fused__native_batch_norm_legit_no_training_silu_17 --------------------------
	.section	.text.triton_poi_fused__native_batch_norm_legit_no_training_silu_17,"ax",@progbits
	.sectionflags	@"SHF_BARRIERS=1"
	.align	128
        .global         triton_poi_fused__native_batch_norm_legit_no_training_silu_17
        .type           triton_poi_fused__native_batch_norm_legit_no_training_silu_17,@function
        .size           triton_poi_fused__native_batch_norm_legit_no_training_silu_17,(.L_x_1 - triton_poi_fused__native_batch_norm_legit_no_training_silu_17)
        .other          triton_poi_fused__native_batch_norm_legit_no_training_silu_17,@"STO_CUDA_ENTRY STV_DEFAULT"
triton_poi_fused__native_batch_norm_legit_no_training_silu_17:
.text.triton_poi_fused__native_batch_norm_legit_no_training_silu_17:
[----:B------:R-:W0:Y:S01]  /*0000*/  LDC R1, c[0x0][0x28] ;  /* 0x00000a00ff017b82 */ /* 0x000e220000000800 */
[----:B------:R-:W1:Y:S07]  /*0010*/  S2R R0, SR_TID.X ;  /* 0x0000000000007919 */ /* 0x000e6e0000002100 */
[----:B------:R-:W2:Y:S01]  /*0020*/  LDC.64 R28, c[0x0][0x210] ;  /* 0x00008400ff1c7b82 */ /* 0x000ea20000000a00 */
[----:B------:R-:W-:Y:S02]  /*0030*/  CS2R R4, SRZ ;  /* 0x0000000000047805 */ /* 0x000fe4000001ff00 */
[----:B------:R-:W-:Y:S01]  /*0040*/  CS2R R6, SRZ ;  /* 0x0000000000067805 */ /* 0x000fe2000001ff00 */
[----:B------:R-:W3:Y:S01]  /*0050*/  S2R R33, SR_CTAID.X ;  /* 0x0000000000217919 */ /* 0x000ee20000002500 */
[----:B------:R-:W-:Y:S01]  /*0060*/  ULDC.64 UR6, c[0x0][0x208] ;  /* 0x0000820000067ab9 */ /* 0x000fe20000000a00 */
[----:B------:R-:W4:Y:S02]  /*0070*/  S2R R3, SR_CTAID.Y ;  /* 0x0000000000037919 */ /* 0x000f240000002600 */
[----:B------:R-:W5:Y:S08]  /*0080*/  LDC.64 R36, c[0x0][0x220] ;  /* 0x00008800ff247b82 */ /* 0x000f700000000a00 */
[----:B------:R-:W5:Y:S01]  /*0090*/  LDC.64 R26, c[0x0][0x218] ;  /* 0x00008600ff1a7b82 */ /* 0x000f620000000a00 */
[----:B-1----:R-:W-:-:S02]  /*00a0*/  SHF.R.U32.HI R32, RZ, 0x2, R0 ;  /* 0x00000002ff207819 */ /* 0x002fc40000011600 */
[----:B------:R-:W-:Y:S02]  /*00b0*/  SHF.L.U32 R2, R0, 0x2, RZ ;  /* 0x0000000200027819 */ /* 0x000fe400000006ff */
[----:B---3--:R-:W-:Y:S02]  /*00c0*/  SHF.L.U32 R33, R33, 0x4, RZ ;  /* 0x0000000421217819 */ /* 0x008fe400000006ff */
[----:B------:R-:W-:Y:S02]  /*00d0*/  SGXT.U32 R32, R32, 0x6 ;  /* 0x000000062020781a */ /* 0x000fe40000000000 */
[----:B------:R-:W-:Y:S02]  /*00e0*/  LOP3.LUT R34, R33, 0xc, R2, 0xf8, !PT ;  /* 0x0000000c21227812 */ /* 0x000fe400078ef802 */
[----:B----4-:R-:W-:Y:S02]  /*00f0*/  PRMT R35, R32, 0x6540, R3 ;  /* 0x0000654020237816 */ /* 0x010fe40000000003 */
[----:B------:R-:W-:-:S02]  /*0100*/  ISETP.GE.AND P0, PT, R34, 0x80, PT ;  /* 0x000000802200780c */ /* 0x000fc40003f06270 */
[----:B------:R-:W-:-:S04]  /*0110*/  LEA R35, R35, R34, 0x7 ;  /* 0x0000002223237211 */ /* 0x000fc800078e38ff */
[----:B------:R-:W-:Y:S02]  /*0120*/  IADD3 R19, R35, 0x4000, RZ ;  /* 0x0000400023137810 */ /* 0x000fe40007ffe0ff */
[----:B------:R-:W-:-:S03]  /*0130*/  CS2R R20, SRZ ;  /* 0x0000000000147805 */ /* 0x000fc6000001ff00 */
[----:B--2---:R-:W-:Y:S01]  /*0140*/  IMAD.WIDE R18, R19, 0x4, R28 ;  /* 0x0000000413127825 */ /* 0x004fe200078e021c */
[----:B------:R-:W-:Y:S02]  /*0150*/  CS2R R22, SRZ ;  /* 0x0000000000167805 */ /* 0x000fe4000001ff00 */
[----:B------:R-:W-:Y:S02]  /*0160*/  CS2R R8, SRZ ;  /* 0x0000000000087805 */ /* 0x000fe4000001ff00 */
[----:B------:R-:W-:Y:S01]  /*0170*/  CS2R R10, SRZ ;  /* 0x00000000000a7805 */ /* 0x000fe2000001ff00 */
[C---:B-----5:R-:W-:Y:S01]  /*0180*/  IMAD.WIDE R36, R34.reuse, 0x4, R36 ;  /* 0x0000000422247825 */ /* 0x060fe200078e0224 */
[----:B------:R1:W2:Y:S01]  /*0190*/  @!P0 LDG.E.EL.128 R4, desc[UR6][R18.64] ;  /* 0x0000000612048981 */ /* 0x0002a2000c2e1d00 */
[----:B------:R-:W-:Y:S02]  /*01a0*/  CS2R R16, SRZ ;  /* 0x0000000000107805 */ /* 0x000fe4000001ff00 */
[----:B------:R-:W-:Y:S01]  /*01b0*/  IADD3 R31, R35, 0x6000, RZ ;  /* 0x00006000231f7810 */ /* 0x000fe20007ffe0ff */
[----:B0-----:R-:W-:Y:S01]  /*01c0*/  IMAD.WIDE R26, R34, 0x4, R26 ;  /* 0x00000004221a7825 */ /* 0x001fe200078e021a */
[----:B------:R-:W3:Y:S01]  /*01d0*/  @!P0 LDG.E.EL.128 R20, desc[UR6][R36.64] ;  /* 0x0000000624148981 */ /* 0x000ee2000c2e1d00 */
[----:B------:R-:W-:-:S02]  /*01e0*/  CS2R R12, SRZ ;  /* 0x00000000000c7805 */ /* 0x000fc4000001ff00 */
[----:B------:R-:W-:Y:S01]  /*01f0*/  CS2R R14, SRZ ;  /* 0x00000000000e7805 */ /* 0x000fe2000001ff00 */
[--C-:B------:R-:W-:Y:S01]  /*0200*/  IMAD.WIDE R24, R35, 0x4, R28.reuse ;  /* 0x0000000423187825 */ /* 0x100fe200078e021c */
[----:B-1----:R-:W-:Y:S02]  /*0210*/  CS2R R18, SRZ ;  /* 0x0000000000127805 */ /* 0x002fe4000001ff00 */
[----:B------:R-:W-:Y:S02]  /*0220*/  IADD3 R35, R35, 0x2000, RZ ;  /* 0x0000200023237810 */ /* 0x000fe40007ffe0ff */
[----:B------:R0:W4:Y:S01]  /*0230*/  @!P0 LDG.E.EL.128 R8, desc[UR6][R24.64] ;  /* 0x0000000618088981 */ /* 0x000122000c2e1d00 */
[----:B------:R-:W-:-:S03]  /*0240*/  IMAD.WIDE R30, R31, 0x4, R28 ;  /* 0x000000041f1e7825 */ /* 0x000fc600078e021c */
[----:B------:R1:W2:Y:S01]  /*0250*/  @!P0 LDG.E.EL.128 R16, desc[UR6][R26.64] ;  /* 0x000000061a108981 */ /* 0x0002a2000c2e1d00 */
[----:B------:R-:W-:-:S03]  /*0260*/  IMAD.WIDE R28, R35, 0x4, R28 ;  /* 0x00000004231c7825 */ /* 0x000fc600078e021c */
[----:B------:R5:W4:Y:S01]  /*0270*/  @!P0 LDG.E.EL.128 R12, desc[UR6][R30.64] ;  /* 0x000000061e0c8981 */ /* 0x000b22000c2e1d00 */
[----:B0-----:R-:W-:Y:S02]  /*0280*/  CS2R R24, SRZ ;  /* 0x0000000000187805 */ /* 0x001fe4000001ff00 */
[----:B-1----:R-:W-:Y:S01]  /*0290*/  CS2R R26, SRZ ;  /* 0x00000000001a7805 */ /* 0x002fe2000001ff00 */
[----:B-----5:R-:W0:Y:S05]  /*02a0*/  LDC.64 R30, c[0x0][0x228] ;  /* 0x00008a00ff1e7b82 */ /* 0x020e2a0000000a00 */
[----:B------:R1:W5:Y:S02]  /*02b0*/  @!P0 LDG.E.EL.128 R24, desc[UR6][R28.64] ;  /* 0x000000061c188981 */ /* 0x000364000c2e1d00 */
[----:B-1----:R-:W-:Y:S01]  /*02c0*/  CS2R R28, SRZ ;  /* 0x00000000001c7805 */ /* 0x002fe2000001ff00 */
[----:B0-----:R-:W-:Y:S01]  /*02d0*/  IMAD.WIDE R36, R34, 0x4, R30 ;  /* 0x0000000422247825 */ /* 0x001fe200078e021e */
[----:B------:R-:W-:-:S06]  /*02e0*/  CS2R R30, SRZ ;  /* 0x00000000001e7805 */ /* 0x000fcc000001ff00 */
[----:B------:R0:W5:Y:S01]  /*02f0*/  @!P0 LDG.E.EL.128 R28, desc[UR6][R36.64] ;  /* 0x00000006241c8981 */ /* 0x000162000c2e1d00 */
[----:B---3--:R-:W-:Y:S01]  /*0300*/  FADD R35, R20, 0.0010000000474974513054 ;  /* 0x3a83126f14237421 */ /* 0x008fe20000000000 */
[----:B------:R-:W-:Y:S01]  /*0310*/  FADD R22, R22, 0.0010000000474974513054 ;  /* 0x3a83126f16167421 */ /* 0x000fe20000000000 */
[C---:B--2---:R-:W-:Y:S02]  /*0320*/  FADD R20, -R19.reuse, R7 ;  /* 0x0000000713147221 */ /* 0x044fe40000000100 */
[----:B------:R-:W1:Y:S01]  /*0330*/  MUFU.SQRT R7, R35 ;  /* 0x0000002300077308 */ /* 0x000e620000002000 */
[C---:B----4-:R-:W-:Y:S01]  /*0340*/  FADD R11, -R19.reuse, R11 ;  /* 0x0000000b130b7221 */ /* 0x050fe20000000100 */
[C---:B------:R-:W-:Y:S01]  /*0350*/  FADD R15, -R19.reuse, R15 ;  /* 0x0000000f130f7221 */ /* 0x040fe20000000100 */
[C---:B------:R-:W-:Y:S01]  /*0360*/  FADD R10, -R18.reuse, R10 ;  /* 0x0000000a120a7221 */ /* 0x040fe20000000100 */
[C---:B------:R-:W-:Y:S01]  /*0370*/  FADD R14, -R18.reuse, R14 ;  /* 0x0000000e120e7221 */ /* 0x040fe20000000100 */
[----:B-----5:R-:W-:Y:S01]  /*0380*/  FADD R27, -R19, R27 ;  /* 0x0000001b131b7221 */ /* 0x020fe20000000100 */
[C---:B------:R-:W-:Y:S01]  /*0390*/  FADD R19, -R18.reuse, R6 ;  /* 0x0000000612137221 */ /* 0x040fe20000000100 */
[----:B------:R-:W-:Y:S01]  /*03a0*/  FADD R6, R21, 0.0010000000474974513054 ;  /* 0x3a83126f15067421 */ /* 0x000fe20000000000 */
[----:B------:R-:W-:-:S02]  /*03b0*/  FADD R26, -R18, R26 ;  /* 0x0000001a121a7221 */ /* 0x000fc40000000100 */
[----:B------:R-:W2:Y:S01]  /*03c0*/  MUFU.SQRT R18, R22 ;  /* 0x0000001600127308 */ /* 0x000ea20000002000 */
[----:B-1----:R-:W-:-:S07]  /*03d0*/  FSETP.GT.AND P5, PT, R7, 8.50705917302346158658e+37, PT ;  /* 0x7e8000000700780b */ /* 0x002fce0003fa4000 */
[----:B------:R-:W1:Y:S01]  /*03e0*/  MUFU.SQRT R6, R6 ;  /* 0x0000000600067308 */ /* 0x000e620000002000 */
[----:B------:R-:W-:Y:S01]  /*03f0*/  FSETP.GEU.AND P6, PT, R7, 1.175494350822287508e-38, PT ;  /* 0x008000000700780b */ /* 0x000fe20003fce000 */
[----:B------:R-:W-:-:S04]  /*0400*/  FADD R23, R23, 0.0010000000474974513054 ;  /* 0x3a83126f17177421 */ /* 0x000fc80000000000 */
[----:B------:R-:W-:Y:S01]  /*0410*/  @P5 FMUL R7, R7, 0.25 ;  /* 0x3e80000007075820 */ /* 0x000fe20000400000 */
[----:B--2---:R-:W-:Y:S01]  /*0420*/  FSETP.GT.AND P3, PT, R18, 8.50705917302346158658e+37, PT ;  /* 0x7e8000001200780b */ /* 0x004fe20003f64000 */
[----:B------:R-:W-:Y:S01]  /*0430*/  FADD R22, -R16, R12 ;  /* 0x0000000c10167221 */ /* 0x000fe20000000100 */
[----:B------:R-:W-:Y:S02]  /*0440*/  FSETP.GEU.AND P4, PT, R18, 1.175494350822287508e-38, PT ;  /* 0x008000001200780b */ /* 0x000fe40003f8e000 */
[----:B-1----:R-:W-:-:S03]  /*0450*/  FSETP.GT.AND P1, PT, R6, 8.50705917302346158658e+37, PT ;  /* 0x7e8000000600780b */ /* 0x002fc60003f24000 */
[----:B------:R-:W-:Y:S01]  /*0460*/  @!P6 FMUL R7, R7, 16777216 ;  /* 0x4b8000000707e820 */ /* 0x000fe20000400000 */
[----:B------:R-:W-:Y:S01]  /*0470*/  FSETP.GEU.AND P2, PT, R6, 1.175494350822287508e-38, PT ;  /* 0x008000000600780b */ /* 0x000fe20003f4e000 */
[----:B------:R-:W-:Y:S01]  /*0480*/  HFMA2.MMA R12, -RZ, RZ, 1.625, 0 ;  /* 0x3e800000ff0c7435 */ /* 0x000fe200000001ff */
[----:B0-----:R-:W0:Y:S03]  /*0490*/  MUFU.SQRT R36, R23 ;  /* 0x0000001700247308 */ /* 0x001e260000002000 */
[----:B------:R-:W-:Y:S01]  /*04a0*/  @P3 FMUL R18, R18, 0.25 ;  /* 0x3e80000012123820 */ /* 0x000fe20000400000 */
[C---:B------:R-:W-:Y:S01]  /*04b0*/  FADD R9, -R17.reuse, R9 ;  /* 0x0000000911097221 */ /* 0x040fe20000000100 */
[C---:B------:R-:W-:Y:S01]  /*04c0*/  FADD R21, -R17.reuse, R5 ;  /* 0x0000000511157221 */ /* 0x040fe20000000100 */
[C---:B------:R-:W-:Y:S02]  /*04d0*/  FADD R13, -R17.reuse, R13 ;  /* 0x0000000d110d7221 */ /* 0x040fe40000000100 */
[----:B------:R-:W1:Y:S01]  /*04e0*/  MUFU.RCP R7, R7 ;  /* 0x0000000700077308 */ /* 0x000e620000001000 */
[----:B------:R-:W-:Y:S01]  /*04f0*/  @P1 FMUL R6, R6, 0.25 ;  /* 0x3e80000006061820 */ /* 0x000fe20000400000 */
[----:B------:R-:W-:Y:S01]  /*0500*/  FADD R25, -R17, R25 ;  /* 0x0000001911197221 */ /* 0x000fe20000000100 */
[----:B------:R-:W-:Y:S01]  /*0510*/  FADD R17, -R16, R4 ;  /* 0x0000000410117221 */ /* 0x000fe20000000100 */
[----:B------:R-:W-:Y:S01]  /*0520*/  FSEL R4, R12, 1, P5 ;  /* 0x3f8000000c047808 */ /* 0x000fe20002800000 */
[----:B------:R-:W-:Y:S01]  /*0530*/  @!P2 FMUL R6, R6, 16777216 ;  /* 0x4b8000000606a820 */ /* 0x000fe20000400000 */
[----:B------:R-:W-:Y:S01]  /*0540*/  @!P4 FMUL R18, R18, 16777216 ;  /* 0x4b8000001212c820 */ /* 0x000fe20000400000 */
[----:B------:R-:W-:Y:S01]  /*0550*/  FADD R37, -R16, R24 ;  /* 0x0000001810257221 */ /* 0x000fe20000000100 */
[----:B0-----:R-:W-:Y:S01]  /*0560*/  FSETP.GT.AND P5, PT, R36, 8.50705917302346158658e+37, PT ;  /* 0x7e8000002400780b */ /* 0x001fe20003fa4000 */
[----:B------:R-:W-:Y:S01]  /*0570*/  @!P6 FMUL R4, R4, 16777216 ;  /* 0x4b8000000404e820 */ /* 0x000fe20000400000 */
[----:B------:R-:W0:Y:S01]  /*0580*/  MUFU.RCP R24, R6 ;  /* 0x0000000600187308 */ /* 0x000e220000001000 */
[----:B------:R-:W-:-:S02]  /*0590*/  FSEL R5, R12, 1, P1 ;  /* 0x3f8000000c057808 */ /* 0x000fc40000800000 */
[----:B------:R-:W-:-:S05]  /*05a0*/  FSETP.GEU.AND P1, PT, R36, 1.175494350822287508e-38, PT ;  /* 0x008000002400780b */ /* 0x000fca0003f2e000 */
[----:B------:R-:W2:Y:S01]  /*05b0*/  MUFU.RCP R23, R18 ;  /* 0x0000001200177308 */ /* 0x000ea20000001000 */
[----:B-1----:R-:W-:Y:S01]  /*05c0*/  FMUL R7, R7, R4 ;  /* 0x0000000407077220 */ /* 0x002fe20000400000 */
[----:B------:R-:W-:Y:S01]  /*05d0*/  FSEL R4, R12, 1, P3 ;  /* 0x3f8000000c047808 */ /* 0x000fe20001800000 */
[----:B------:R-:W-:-:S04]  /*05e0*/  @!P2 FMUL R5, R5, 16777216 ;  /* 0x4b8000000505a820 */ /* 0x000fc80000400000 */
[----:B------:R-:W-:Y:S01]  /*05f0*/  @!P4 FMUL R4, R4, 16777216 ;  /* 0x4b8000000404c820 */ /* 0x000fe20000400000 */
[----:B------:R-:W-:Y:S01]  /*0600*/  @P5 FMUL R36, R36, 0.25 ;  /* 0x3e80000024245820 */ /* 0x000fe20000400000 */
[----:B0-----:R-:W-:-:S03]  /*0610*/  FMUL R24, R24, R5 ;  /* 0x0000000518187220 */ /* 0x001fc60000400000 */
[----:B------:R-:W-:Y:S01]  /*0620*/  @!P1 FMUL R36, R36, 16777216 ;  /* 0x4b80000024249820 */ /* 0x000fe20000400000 */
[----:B--2---:R-:W-:Y:S02]  /*0630*/  FMUL R23, R23, R4 ;  /* 0x0000000417177220 */ /* 0x004fe40000400000 */
[----:B------:R-:W0:Y:S01]  /*0640*/  LDC.64 R4, c[0x0][0x230] ;  /* 0x00008c00ff047b82 */ /* 0x000e220000000a00 */
[----:B------:R-:W-:Y:S02]  /*0650*/  FADD R8, -R16, R8 ;  /* 0x0000000810087221 */ /* 0x000fe40000000100 */
[----:B------:R1:W2:Y:S01]  /*0660*/  MUFU.RCP R16, R36 ;  /* 0x0000002400107308 */ /* 0x0002a20000001000 */
[----:B------:R-:W-:-:S05]  /*0670*/  FSEL R35, R12, 1, P5 ;  /* 0x3f8000000c237808 */ /* 0x000fca0002800000 */
[----:B------:R-:W-:Y:S01]  /*0680*/  @!P1 FMUL R35, R35, 16777216 ;  /* 0x4b80000023239820 */ /* 0x000fe20000400000 */
[-C--:B------:R-:W-:Y:S01]  /*0690*/  FMUL R18, R25, R24.reuse ;  /* 0x0000001819127220 */ /* 0x080fe20000400000 */
[-C--:B------:R-:W-:Y:S01]  /*06a0*/  FMUL R13, R13, R24.reuse ;  /* 0x000000180d0d7220 */ /* 0x080fe20000400000 */
[-C--:B-1----:R-:W-:Y:S01]  /*06b0*/  FMUL R36, R21, R24.reuse ;  /* 0x0000001815247220 */ /* 0x082fe20000400000 */
[-C--:B------:R-:W-:Y:S01]  /*06c0*/  FMUL R37, R37, R7.reuse ;  /* 0x0000000725257220 */ /* 0x080fe20000400000 */
[-C--:B------:R-:W-:Y:S01]  /*06d0*/  FMUL R17, R17, R7.reuse ;  /* 0x0000000711117220 */ /* 0x080fe20000400000 */
[----:B------:R-:W-:Y:S01]  /*06e0*/  FMUL R22, R22, R7 ;  /* 0x0000000716167220 */ /* 0x000fe20000400000 */
[----:B--2---:R-:W-:Y:S01]  /*06f0*/  FMUL R16, R16, R35 ;  /* 0x0000002310107220 */ /* 0x004fe20000400000 */
[----:B------:R-:W-:Y:S01]  /*0700*/  FMUL R35, R8, R7 ;  /* 0x0000000708237220 */ /* 0x000fe20000400000 */
[----:B------:R-:W-:Y:S01]  /*0710*/  FMUL R8, R9, R24 ;  /* 0x0000001809087220 */ /* 0x000fe20000400000 */
[----:B------:R-:W-:Y:S01]  /*0720*/  CS2R R6, SRZ ;  /* 0x0000000000067805 */ /* 0x000fe2000001ff00 */
[----:B0-----:R-:W-:Y:S01]  /*0730*/  IMAD.WIDE R24, R34, 0x4, R4 ;  /* 0x0000000422187825 */ /* 0x001fe200078e0204 */
[----:B------:R-:W-:-:S06]  /*0740*/  CS2R R4, SRZ ;  /* 0x0000000000047805 */ /* 0x000fcc000001ff00 */
[----:B------:R0:W2:Y:S01]  /*0750*/  @!P0 LDG.E.EL.128 R4, desc[UR6][R24.64] ;  /* 0x0000000618048981 */ /* 0x0000a2000c2e1d00 */
[----:B------:R-:W1:Y:S01]  /*0760*/  S2UR UR5, SR_CgaCtaId ;  /* 0x00000000000579c3 */ /* 0x000e620000008800 */
[-C--:B0-----:R-:W-:Y:S01]  /*0770*/  FMUL R25, R26, R23.reuse ;  /* 0x000000171a197220 */ /* 0x081fe20000400000 */
[-C--:B------:R-:W-:Y:S01]  /*0780*/  FMUL R24, R11, R16.reuse ;  /* 0x000000100b187220 */ /* 0x080fe20000400000 */
[----:B------:R-:W-:Y:S01]  /*0790*/  FMUL R26, R20, R16 ;  /* 0x00000010141a7220 */ /* 0x000fe20000400000 */
[----:B------:R-:W-:Y:S01]  /*07a0*/  FMUL R19, R19, R23 ;  /* 0x0000001713137220 */ /* 0x000fe20000400000 */
[----:B------:R-:W-:Y:S02]  /*07b0*/  UMOV UR4, 0x400 ;  /* 0x0000040000047882 */ /* 0x000fe40000000000 */
[----:B-1----:R-:W-:Y:S01]  /*07c0*/  UPRMT UR4, UR5, 0x654, UR4 ;  /* 0x0000065405047896 */ /* 0x002fe20008000004 */
[----:B--2---:R-:W-:Y:S01]  /*07d0*/  FFMA R35, R35, R28, R4 ;  /* 0x0000001c23237223 */ /* 0x004fe20000000004 */
[----:B------:R-:W-:-:S03]  /*07e0*/  FFMA R8, R8, R29, R5 ;  /* 0x0000001d08087223 */ /* 0x000fc60000000005 */
[----:B------:R-:W-:Y:S01]  /*07f0*/  FADD R21, RZ, -R35 ;  /* 0x80000023ff157221 */ /* 0x000fe20000000000 */
[----:B------:R-:W-:Y:S01]  /*0800*/  FADD R9, RZ, -R8 ;  /* 0x80000008ff097221 */ /* 0x000fe20000000000 */
[-CC-:B------:R-:W-:Y:S01]  /*0810*/  FFMA R18, R18, R29.reuse, R5.reuse ;  /* 0x0000001d12127223 */ /* 0x180fe20000000005 */
[-CC-:B------:R-:W-:Y:S01]  /*0820*/  FFMA R36, R36, R29.reuse, R5.reuse ;  /* 0x0000001d24247223 */ /* 0x180fe20000000005 */
[----:B------:R-:W-:Y:S01]  /*0830*/  FMUL R21, R21, 1.4426950216293334961 ;  /* 0x3fb8aa3b15157820 */ /* 0x000fe20000400000 */
[----:B------:R-:W-:Y:S01]  /*0840*/  FFMA R13, R13, R29, R5 ;  /* 0x0000001d0d0d7223 */ /* 0x000fe20000000005 */
[----:B------:R-:W-:Y:S01]  /*0850*/  FMUL R5, R10, R23 ;  /* 0x000000170a057220 */ /* 0x000fe20000400000 */
[----:B------:R-:W-:Y:S02]  /*0860*/  FMUL R9, R9, 1.4426950216293334961 ;  /* 0x3fb8aa3b09097820 */ /* 0x000fe40000400000 */
[----:B------:R-:W-:Y:S01]  /*0870*/  FSETP.GEU.AND P0, PT, R21, -126, PT ;  /* 0xc2fc00001500780b */ /* 0x000fe20003f0e000 */
[----:B------:R-:W-:-:S02]  /*0880*/  FFMA R5, R5, R30, R6 ;  /* 0x0000001e05057223 */ /* 0x000fc40000000006 */
[----:B------:R-:W-:Y:S02]  /*0890*/  FSETP.GEU.AND P1, PT, R9, -126, PT ;  /* 0xc2fc00000900780b */ /* 0x000fe40003f2e000 */
[----:B------:R-:W-:-:S04]  /*08a0*/  FADD R10, RZ, -R5 ;  /* 0x80000005ff0a7221 */ /* 0x000fc80000000000 */
[----:B------:R-:W-:-:S04]  /*08b0*/  FMUL R10, R10, 1.4426950216293334961 ;  /* 0x3fb8aa3b0a0a7820 */ /* 0x000fc80000400000 */
[----:B------:R-:W-:Y:S01]  /*08c0*/  @!P0 FMUL R21, R21, 0.5 ;  /* 0x3f00000015158820 */ /* 0x000fe20000400000 */
[----:B------:R-:W-:Y:S02]  /*08d0*/  FSETP.GEU.AND P2, PT, R10, -126, PT ;  /* 0xc2fc00000a00780b */ /* 0x000fe40003f4e000 */
[----:B------:R-:W-:-:S03]  /*08e0*/  @!P1 FMUL R9, R9, 0.5 ;  /* 0x3f00000009099820 */ /* 0x000fc60000400000 */
[----:B------:R-:W0:Y:S01]  /*08f0*/  MUFU.EX2 R21, R21 ;  /* 0x0000001500157308 */ /* 0x000e220000000800 */
[-CC-:B------:R-:W-:Y:S01]  /*0900*/  FFMA R37, R37, R28.reuse, R4.reuse ;  /* 0x0000001c25257223 */ /* 0x180fe20000000004 */
[-CC-:B------:R-:W-:Y:S01]  /*0910*/  FFMA R17, R17, R28.reuse, R4.reuse ;  /* 0x0000001c11117223 */ /* 0x180fe20000000004 */
[----:B------:R-:W-:-:S05]  /*0920*/  FFMA R22, R22, R28, R4 ;  /* 0x0000001c16167223 */ /* 0x000fca0000000004 */
[----:B------:R-:W1:Y:S01]  /*0930*/  MUFU.EX2 R9, R9 ;  /* 0x0000000900097308 */ /* 0x000e620000000800 */
[----:B------:R-:W2:Y:S01]  /*0940*/  S2R R4, SR_TID.X ;  /* 0x0000000000047919 */ /* 0x000ea20000002100 */
[----:B------:R-:W-:Y:S01]  /*0950*/  @!P2 FMUL R10, R10, 0.5 ;  /* 0x3f0000000a0aa820 */ /* 0x000fe20000400000 */
[----:B0-----:R-:W-:-:S05]  /*0960*/  @!P0 FMUL R21, R21, R21 ;  /* 0x0000001515158220 */ /* 0x001fca0000400000 */
[----:B------:R-:W0:Y:S01]  /*0970*/  MUFU.EX2 R10, R10 ;  /* 0x0000000a000a7308 */ /* 0x000e220000000800 */
[----:B------:R-:W-:Y:S01]  /*0980*/  FFMA R11, R25, R30, R6 ;  /* 0x0000001e190b7223 */ /* 0x000fe20000000006 */
[----:B------:R-:W-:Y:S01]  /*0990*/  FADD R21, R21, 1 ;  /* 0x3f80000015157421 */ /* 0x000fe20000000000 */
[----:B-1----:R-:W-:-:S04]  /*09a0*/  @!P1 FMUL R9, R9, R9 ;  /* 0x0000000909099220 */ /* 0x002fc80000400000 */
[----:B------:R-:W-:Y:S01]  /*09b0*/  FSETP.GT.AND P0, PT, R21, 8.50705917302346158658e+37, PT ;  /* 0x7e8000001500780b */ /* 0x000fe20003f04000 */
[----:B------:R-:W-:-:S05]  /*09c0*/  FADD R25, R9, 1 ;  /* 0x3f80000009197421 */ /* 0x000fca0000000000 */
[----:B------:R-:W-:Y:S01]  /*09d0*/  FSETP.GT.AND P1, PT, R25, 8.50705917302346158658e+37, PT ;  /* 0x7e8000001900780b */ /* 0x000fe20003f24000 */
[----:B0-----:R-:W-:Y:S01]  /*09e0*/  @!P2 FMUL R10, R10, R10 ;  /* 0x0000000a0a0aa220 */ /* 0x001fe20000400000 */
[----:B------:R-:W-:-:S03]  /*09f0*/  FFMA R9, R26, R31, R7 ;  /* 0x0000001f1a097223 */ /* 0x000fc60000000007 */
[----:B------:R-:W-:Y:S02]  /*0a00*/  FADD R26, R10, 1 ;  /* 0x3f8000000a1a7421 */ /* 0x000fe40000000000 */
[----:B------:R-:W-:Y:S01]  /*0a10*/  @P0 FMUL R21, R21, 0.25 ;  /* 0x3e80000015150820 */ /* 0x000fe20000400000 */
[----:B------:R-:W-:Y:S01]  /*0a20*/  FMUL R23, R14, R23 ;  /* 0x000000170e177220 */ /* 0x000fe20000400000 */
[-C--:B------:R-:W-:Y:S01]  /*0a30*/  FMUL R28, R27, R16.reuse ;  /* 0x000000101b1c7220 */ /* 0x080fe20000400000 */
[----:B------:R-:W-:Y:S01]  /*0a40*/  FMUL R16, R15, R16 ;  /* 0x000000100f107220 */ /* 0x000fe20000400000 */
[----:B------:R-:W-:Y:S01]  /*0a50*/  FSETP.GT.AND P3, PT, R26, 8.50705917302346158658e+37, PT ;  /* 0x7e8000001a00780b */ /* 0x000fe20003f64000 */
[-CC-:B------:R-:W-:Y:S01]  /*0a60*/  FFMA R14, R19, R30.reuse, R6.reuse ;  /* 0x0000001e130e7223 */ /* 0x180fe20000000006 */
[----:B--2---:R-:W-:Y:S01]  /*0a70*/  SHF.L.U32 R15, R4, 0xa, RZ ;  /* 0x0000000a040f7819 */ /* 0x004fe200000006ff */
[----:B------:R-:W-:Y:S01]  /*0a80*/  @P1 FMUL R25, R25, 0.25 ;  /* 0x3e80000019191820 */ /* 0x000fe20000400000 */
[----:B------:R-:W-:Y:S01]  /*0a90*/  FFMA R6, R23, R30, R6 ;  /* 0x0000001e17067223 */ /* 0x000fe20000000006 */
[----:B------:R-:W-:Y:S01]  /*0aa0*/  FFMA R23, R24, R31, R7 ;  /* 0x0000001f18177223 */ /* 0x000fe20000000007 */
[----:B------:R-:W0:Y:S01]  /*0ab0*/  MUFU.RCP R21, R21 ;  /* 0x0000001500157308 */ /* 0x000e220000001000 */
[----:B------:R-:W-:-:S02]  /*0ac0*/  LOP3.LUT R15, R15, 0xc00, RZ, 0xc0, !PT ;  /* 0x00000c000f0f7812 */ /* 0x000fc400078ec0ff */
[----:B------:R-:W-:Y:S02]  /*0ad0*/  FADD R27, RZ, -R23 ;  /* 0x80000017ff1b7221 */ /* 0x000fe40000000000 */
[----:B------:R-:W-:-:S03]  /*0ae0*/  LOP3.LUT R24, R15, 0x200, RZ, 0xfc, !PT ;  /* 0x000002000f187812 */ /* 0x000fc600078efcff */
[----:B------:R-:W1:Y:S01]  /*0af0*/  MUFU.RCP R25, R25 ;  /* 0x0000001900197308 */ /* 0x000e620000001000 */
[----:B------:R-:W-:Y:S01]  /*0b00*/  FMUL R27, R27, 1.4426950216293334961 ;  /* 0x3fb8aa3b1b1b7820 */ /* 0x000fe20000400000 */
[----:B------:R-:W-:Y:S01]  /*0b10*/  @P3 FMUL R26, R26, 0.25 ;  /* 0x3e8000001a1a3820 */ /* 0x000fe20000400000 */
[----:B------:R-:W-:Y:S01]  /*0b20*/  LEA.HI R29, R24, UR4, RZ, 0x1c ;  /* 0x00000004181d7c11 */ /* 0x000fe2000f8fe0ff */
[----:B------:R-:W-:Y:S01]  /*0b30*/  FFMA R20, R28, R31, R7 ;  /* 0x0000001f1c147223 */ /* 0x000fe20000000007 */
[----:B------:R-:W-:Y:S01]  /*0b40*/  FSEL R24, R12, 1, P0 ;  /* 0x3f8000000c187808 */ /* 0x000fe20000000000 */
[----:B------:R-:W-:Y:S01]  /*0b50*/  FADD R28, RZ, -R37 ;  /* 0x80000025ff1c7221 */ /* 0x000fe20000000000 */
[C---:B------:R-:W-:Y:S01]  /*0b60*/  LOP3.LUT R10, R15.reuse, 0x300, RZ, 0xfc, !PT ;  /* 0x000003000f0a7812 */ /* 0x040fe200078efcff */
[----:B------:R-:W2:Y:S01]  /*0b70*/  MUFU.RCP R26, R26 ;  /* 0x0000001a001a7308 */ /* 0x000ea20000001000 */
[----:B------:R-:W-:Y:S02]  /*0b80*/  LOP3.LUT R32, R15, R32, RZ, 0xfc, !PT ;  /* 0x000000200f207212 */ /* 0x000fe400078efcff */
[----:B------:R-:W-:-:S02]  /*0b90*/  FSETP.GEU.AND P0, PT, R27, -126, PT ;  /* 0xc2fc00001b00780b */ /* 0x000fc40003f0e000 */
[----:B------:R-:W-:Y:S01]  /*0ba0*/  FSEL R30, R12, 1, P1 ;  /* 0x3f8000000c1e7808 */ /* 0x000fe20000800000 */
[----:B------:R-:W-:Y:S01]  /*0bb0*/  FFMA R7, R16, R31, R7 ;  /* 0x0000001f10077223 */ /* 0x000fe20000000007 */
[----:B0-----:R-:W-:Y:S01]  /*0bc0*/  FMUL R24, R21, R24 ;  /* 0x0000001815187220 */ /* 0x001fe20000400000 */
[----:B------:R-:W-:Y:S01]  /*0bd0*/  FMUL R28, R28, 1.4426950216293334961 ;  /* 0x3fb8aa3b1c1c7820 */ /* 0x000fe20000400000 */
[----:B------:R-:W-:Y:S01]  /*0be0*/  LEA.HI R31, R10, UR4, RZ, 0x1c ;  /* 0x000000040a1f7c11 */ /* 0x000fe2000f8fe0ff */
[----:B------:R-:W-:Y:S01]  /*0bf0*/  FADD R21, RZ, -R18 ;  /* 0x80000012ff157221 */ /* 0x000fe20000000000 */
[----:B------:R-:W-:Y:S01]  /*0c00*/  LEA R10, R32, R29, 0x2 ;  /* 0x0000001d200a7211 */ /* 0x000fe200078e10ff */
[----:B-1----:R-:W-:Y:S01]  /*0c10*/  FMUL R29, R25, R30 ;  /* 0x0000001e191d7220 */ /* 0x002fe20000400000 */
[----:B------:R-:W-:Y:S01]  /*0c20*/  FSETP.GEU.AND P1, PT, R28, -126, PT ;  /* 0xc2fc00001c00780b */ /* 0x000fe20003f2e000 */
[----:B------:R-:W-:Y:S02]  /*0c30*/  FMUL R25, R21, 1.4426950216293334961 ;  /* 0x3fb8aa3b15197820 */ /* 0x000fe40000400000 */
[----:B------:R-:W-:Y:S01]  /*0c40*/  FMUL R21, R8, R29 ;  /* 0x0000001d08157220 */ /* 0x000fe20000400000 */
[----:B------:R-:W-:Y:S01]  /*0c50*/  FADD R8, RZ, -R11 ;  /* 0x8000000bff087221 */ /* 0x000fe20000000000 */
[----:B------:R-:W-:Y:S01]  /*0c60*/  FSEL R29, R12, 1, P3 ;  /* 0x3f8000000c1d7808 */ /* 0x000fe20001800000 */
[----:B------:R-:W-:Y:S01]  /*0c70*/  @!P0 FMUL R27, R27, 0.5 ;  /* 0x3f0000001b1b8820 */ /* 0x000fe20000400000 */
[----:B------:R-:W-:Y:S01]  /*0c80*/  FSETP.GEU.AND P2, PT, R25, -126, PT ;  /* 0xc2fc00001900780b */ /* 0x000fe20003f4e000 */
[----:B------:R-:W-:-:S02]  /*0c90*/  FMUL R8, R8, 1.4426950216293334961 ;  /* 0x3fb8aa3b08087820 */ /* 0x000fc40000400000 */
[----:B--2---:R-:W-:Y:S01]  /*0ca0*/  FMUL R30, R26, R29 ;  /* 0x0000001d1a1e7220 */ /* 0x004fe20000400000 */
[----:B------:R-:W-:Y:S01]  /*0cb0*/  FADD R26, RZ, -R20 ;  /* 0x80000014ff1a7221 */ /* 0x000fe20000000000 */
[----:B------:R-:W0:Y:S01]  /*0cc0*/  MUFU.EX2 R27, R27 ;  /* 0x0000001b001b7308 */ /* 0x000e220000000800 */
[----:B------:R-:W-:Y:S01]  /*0cd0*/  FSETP.GEU.AND P4, PT, R8, -126, PT ;  /* 0xc2fc00000800780b */ /* 0x000fe20003f8e000 */
[----:B------:R-:W-:Y:S01]  /*0ce0*/  @!P1 FMUL R28, R28, 0.5 ;  /* 0x3f0000001c1c9820 */ /* 0x000fe20000400000 */
[C---:B------:R-:W-:Y:S01]  /*0cf0*/  LOP3.LUT R16, R15.reuse, 0x100, RZ, 0xfc, !PT ;  /* 0x000001000f107812 */ /* 0x040fe200078efcff */
[----:B------:R-:W-:Y:S01]  /*0d00*/  FMUL R26, R26, 1.4426950216293334961 ;  /* 0x3fb8aa3b1a1a7820 */ /* 0x000fe20000400000 */
[----:B------:R-:W-:Y:S02]  /*0d10*/  LEA.HI R19, R15, UR4, RZ, 0x1c ;  /* 0x000000040f137c11 */ /* 0x000fe4000f8fe0ff */
[----:B------:R-:W-:Y:S01]  /*0d20*/  LEA.HI R15, R16, UR4, RZ, 0x1c ;  /* 0x00000004100f7c11 */ /* 0x000fe2000f8fe0ff */
[----:B------:R-:W-:Y:S01]  /*0d30*/  @!P2 FMUL R25, R25, 0.5 ;  /* 0x3f0000001919a820 */ /* 0x000fe20000400000 */
[----:B------:R-:W1:Y:S01]  /*0d40*/  MUFU.EX2 R28, R28 ;  /* 0x0000001c001c7308 */ /* 0x000e620000000800 */
[----:B------:R-:W-:Y:S01]  /*0d50*/  FSETP.GEU.AND P3, PT, R26, -126, PT ;  /* 0xc2fc00001a00780b */ /* 0x000fe20003f6e000 */
[----:B------:R-:W-:Y:S01]  /*0d60*/  FADD R29, RZ, -R17 ;  /* 0x80000011ff1d7221 */ /* 0x000fe20000000000 */
[----:B------:R-:W-:-:S02]  /*0d70*/  LEA R16, R32, R15, 0x2 ;  /* 0x0000000f20107211 */ /* 0x000fc400078e10ff */
[----:B------:R-:W-:Y:S01]  /*0d80*/  LEA R15, R32, R31, 0x2 ;  /* 0x0000001f200f7211 */ /* 0x000fe200078e10ff */
[----:B------:R-:W-:Y:S01]  /*0d90*/  FMUL R31, R29, 1.4426950216293334961 ;  /* 0x3fb8aa3b1d1f7820 */ /* 0x000fe20000400000 */
[----:B------:R-:W-:Y:S01]  /*0da0*/  @!P4 FMUL R8, R8, 0.5 ;  /* 0x3f0000000808c820 */ /* 0x000fe20000400000 */
[----:B------:R-:W2:Y:S01]  /*0db0*/  MUFU.EX2 R25, R25 ;  /* 0x0000001900197308 */ /* 0x000ea20000000800 */
[----:B0-----:R-:W-:Y:S02]  /*0dc0*/  @!P0 FMUL R27, R27, R27 ;  /* 0x0000001b1b1b8220 */ /* 0x001fe40000400000 */
[----:B------:R-:W-:-:S03]  /*0dd0*/  FSETP.GEU.AND P0, PT, R31, -126, PT ;  /* 0xc2fc00001f00780b */ /* 0x000fc60003f0e000 */
[----:B------:R-:W-:Y:S02]  /*0de0*/  @!P3 FMUL R26, R26, 0.5 ;  /* 0x3f0000001a1ab820 */ /* 0x000fe40000400000 */
[----:B------:R-:W0:Y:S01]  /*0df0*/  MUFU.EX2 R8, R8 ;  /* 0x0000000800087308 */ /* 0x000e220000000800 */
[----:B-1----:R-:W-:Y:S01]  /*0e00*/  @!P1 FMUL R28, R28, R28 ;  /* 0x0000001c1c1c9220 */ /* 0x002fe20000400000 */
[----:B------:R-:W-:Y:S01]  /*0e10*/  LEA R19, R32, R19, 0x2 ;  /* 0x0000001320137211 */ /* 0x000fe200078e10ff */
[----:B------:R-:W-:Y:S02]  /*0e20*/  FADD R32, R27, 1 ;  /* 0x3f8000001b207421 */ /* 0x000fe40000000000 */
[----:B------:R-:W-:Y:S01]  /*0e30*/  FADD R27, R28, 1 ;  /* 0x3f8000001c1b7421 */ /* 0x000fe20000000000 */
[----:B--2---:R-:W-:Y:S02]  /*0e40*/  @!P2 FMUL R25, R25, R25 ;  /* 0x000000191919a220 */ /* 0x004fe40000400000 */
[----:B------:R-:W1:Y:S01]  /*0e50*/  MUFU.EX2 R26, R26 ;  /* 0x0000001a001a7308 */ /* 0x000e620000000800 */
[----:B------:R-:W-:Y:S01]  /*0e60*/  @!P0 FMUL R31, R31, 0.5 ;  /* 0x3f0000001f1f8820 */ /* 0x000fe20000400000 */
[----:B------:R-:W-:Y:S01]  /*0e70*/  FSETP.GT.AND P1, PT, R32, 8.50705917302346158658e+37, PT ;  /* 0x7e8000002000780b */ /* 0x000fe20003f24000 */
[----:B------:R-:W-:Y:S01]  /*0e80*/  FMUL R5, R5, R30 ;  /* 0x0000001e05057220 */ /* 0x000fe20000400000 */
[----:B------:R-:W-:Y:S01]  /*0e90*/  FSETP.GT.AND P2, PT, R27, 8.50705917302346158658e+37, PT ;  /* 0x7e8000001b00780b */ /* 0x000fe20003f44000 */
[----:B------:R-:W-:Y:S01]  /*0ea0*/  FADD R30, R25, 1 ;  /* 0x3f800000191e7421 */ /* 0x000fe20000000000 */
[----:B0-----:R-:W-:-:S02]  /*0eb0*/  @!P4 FMUL R8, R8, R8 ;  /* 0x000000080808c220 */ /* 0x001fc40000400000 */
[----:B------:R0:W2:Y:S02]  /*0ec0*/  MUFU.EX2 R25, R31 ;  /* 0x0000001f00197308 */ /* 0x0000a40000000800 */
[----:B------:R-:W-:Y:S01]  /*0ed0*/  FADD R28, R8, 1 ;  /* 0x3f800000081c7421 */ /* 0x000fe20000000000 */
[----:B------:R-:W-:Y:S01]  /*0ee0*/  FSETP.GT.AND P4, PT, R30, 8.50705917302346158658e+37, PT ;  /* 0x7e8000001e00780b */ /* 0x000fe20003f84000 */
[----:B-1----:R-:W-:-:S03]  /*0ef0*/  @!P3 FMUL R26, R26, R26 ;  /* 0x0000001a1a1ab220 */ /* 0x002fc60000400000 */
[----:B------:R-:W-:Y:S01]  /*0f00*/  @P1 FMUL R32, R32, 0.25 ;  /* 0x3e80000020201820 */ /* 0x000fe20000400000 */
[----:B------:R-:W-:Y:S01]  /*0f10*/  FSETP.GT.AND P3, PT, R28, 8.50705917302346158658e+37, PT ;  /* 0x7e8000001c00780b */ /* 0x000fe20003f64000 */
[----:B------:R-:W-:Y:S01]  /*0f20*/  @P2 FMUL R27, R27, 0.25 ;  /* 0x3e8000001b1b2820 */ /* 0x000fe20000400000 */
[----:B------:R-:W-:Y:S01]  /*0f30*/  FADD R29, R26, 1 ;  /* 0x3f8000001a1d7421 */ /* 0x000fe20000000000 */
[----:B0-----:R-:W-:Y:S02]  /*0f40*/  FSEL R31, R12, 1, P1 ;  /* 0x3f8000000c1f7808 */ /* 0x001fe40000800000 */
[----:B------:R-:W0:Y:S01]  /*0f50*/  MUFU.RCP R32, R32 ;  /* 0x0000002000207308 */ /* 0x000e220000001000 */
[----:B--2---:R-:W-:Y:S01]  /*0f60*/  @!P0 FMUL R25, R25, R25 ;  /* 0x0000001919198220 */ /* 0x004fe20000400000 */
[----:B------:R-:W-:Y:S01]  /*0f70*/  FSETP.GT.AND P1, PT, R29, 8.50705917302346158658e+37, PT ;  /* 0x7e8000001d00780b */ /* 0x000fe20003f24000 */
[----:B------:R-:W-:Y:S02]  /*0f80*/  @P4 FMUL R30, R30, 0.25 ;  /* 0x3e8000001e1e4820 */ /* 0x000fe40000400000 */
[----:B------:R-:W-:-:S03]  /*0f90*/  FADD R25, R25, 1 ;  /* 0x3f80000019197421 */ /* 0x000fc60000000000 */
[----:B------:R-:W1:Y:S01]  /*0fa0*/  MUFU.RCP R27, R27 ;  /* 0x0000001b001b7308 */ /* 0x000e620000001000 */
[----:B------:R-:W-:Y:S01]  /*0fb0*/  @P3 FMUL R28, R28, 0.25 ;  /* 0x3e8000001c1c3820 */ /* 0x000fe20000400000 */
[----:B------:R-:W-:Y:S02]  /*0fc0*/  FSETP.GT.AND P0, PT, R25, 8.50705917302346158658e+37, PT ;  /* 0x7e8000001900780b */ /* 0x000fe40003f04000 */
[----:B------:R-:W-:-:S04]  /*0fd0*/  FSEL R26, R12, 1, P2 ;  /* 0x3f8000000c1a7808 */ /* 0x000fc80001000000 */
[----:B------:R-:W2:Y:S01]  /*0fe0*/  MUFU.RCP R30, R30 ;  /* 0x0000001e001e7308 */ /* 0x000ea20000001000 */
[----:B------:R-:W-:Y:S01]  /*0ff0*/  @P1 FMUL R29, R29, 0.25 ;  /* 0x3e8000001d1d1820 */ /* 0x000fe20000400000 */
[----:B0-----:R-:W-:-:S06]  /*1000*/  FMUL R8, R32, R31 ;  /* 0x0000001f20087220 */ /* 0x001fcc0000400000 */
[----:B------:R-:W0:Y:S01]  /*1010*/  MUFU.RCP R28, R28 ;  /* 0x0000001c001c7308 */ /* 0x000e220000001000 */
[----:B-1----:R-:W-:Y:S01]  /*1020*/  FMUL R26, R27, R26 ;  /* 0x0000001a1b1a7220 */ /* 0x002fe20000400000 */
[----:B------:R-:W-:Y:S01]  /*1030*/  FADD R27, RZ, -R36 ;  /* 0x80000024ff1b7221 */ /* 0x000fe20000000000 */
[----:B------:R-:W-:Y:S01]  /*1040*/  FMUL R8, R23, R8 ;  /* 0x0000000817087220 */ /* 0x000fe20000400000 */
[C---:B------:R-:W-:Y:S01]  /*1050*/  FSEL R23, R12.reuse, 1, P4 ;  /* 0x3f8000000c177808 */ /* 0x040fe20002000000 */
[----:B------:R-:W-:Y:S01]  /*1060*/  @P0 FMUL R25, R25, 0.25 ;  /* 0x3e80000019190820 */ /* 0x000fe20000400000 */
[----:B------:R-:W-:Y:S02]  /*1070*/  FMUL R27, R27, 1.4426950216293334961 ;  /* 0x3fb8aa3b1b1b7820 */ /* 0x000fe40000400000 */
[----:B------:R-:W1:Y:S01]  /*1080*/  MUFU.RCP R29, R29 ;  /* 0x0000001d001d7308 */ /* 0x000e620000001000 */
[----:B------:R-:W-:Y:S01]  /*1090*/  FSEL R31, R12, 1, P3 ;  /* 0x3f8000000c1f7808 */ /* 0x000fe20001800000 */
[----:B--2---:R-:W-:Y:S01]  /*10a0*/  FMUL R23, R30, R23 ;  /* 0x000000171e177220 */ /* 0x004fe20000400000 */
[----:B------:R-:W-:-:S03]  /*10b0*/  FSETP.GEU.AND P4, PT, R27, -126, PT ;  /* 0xc2fc00001b00780b */ /* 0x000fc60003f8e000 */
[----:B------:R-:W-:Y:S01]  /*10c0*/  FMUL R23, R18, R23 ;  /* 0x0000001712177220 */ /* 0x000fe20000400000 */
[----:B0-----:R-:W-:Y:S01]  /*10d0*/  FMUL R30, R28, R31 ;  /* 0x0000001f1c1e7220 */ /* 0x001fe20000400000 */
[----:B------:R-:W0:Y:S01]  /*10e0*/  MUFU.RCP R25, R25 ;  /* 0x0000001900197308 */ /* 0x000e220000001000 */
[----:B------:R-:W-:Y:S01]  /*10f0*/  FADD R28, RZ, -R14 ;  /* 0x8000000eff1c7221 */ /* 0x000fe20000000000 */
[----:B------:R-:W-:-:S03]  /*1100*/  FSEL R18, R12, 1, P1 ;  /* 0x3f8000000c127808 */ /* 0x000fc60000800000 */
[----:B------:R-:W-:Y:S02]  /*1110*/  FMUL R28, R28, 1.4426950216293334961 ;  /* 0x3fb8aa3b1c1c7820 */ /* 0x000fe40000400000 */
[----:B-1----:R-:W-:Y:S01]  /*1120*/  FMUL R31, R29, R18 ;  /* 0x000000121d1f7220 */ /* 0x002fe20000400000 */
[----:B------:R-:W-:Y:S01]  /*1130*/  FADD R29, RZ, -R22 ;  /* 0x80000016ff1d7221 */ /* 0x000fe20000000000 */
[----:B------:R-:W-:Y:S01]  /*1140*/  FSEL R18, R12, 1, P0 ;  /* 0x3f8000000c127808 */ /* 0x000fe20000000000 */
[----:B------:R-:W-:Y:S01]  /*1150*/  @!P4 FMUL R27, R27, 0.5 ;  /* 0x3f0000001b1bc820 */ /* 0x000fe20000400000 */
[----:B------:R-:W-:Y:S01]  /*1160*/  FSETP.GEU.AND P5, PT, R28, -126, PT ;  /* 0xc2fc00001c00780b */ /* 0x000fe20003fae000 */
[----:B------:R-:W-:Y:S01]  /*1170*/  FMUL R29, R29, 1.4426950216293334961 ;  /* 0x3fb8aa3b1d1d7820 */ /* 0x000fe20000400000 */
[----:B------:R-:W-:Y:S01]  /*1180*/  FMUL R11, R11, R30 ;  /* 0x0000001e0b0b7220 */ /* 0x000fe20000400000 */
[----:B0-----:R-:W-:Y:S01]  /*1190*/  FMUL R18, R25, R18 ;  /* 0x0000001219127220 */ /* 0x001fe20000400000 */
[----:B------:R-:W-:Y:S01]  /*11a0*/  FADD R30, RZ, -R13 ;  /* 0x8000000dff1e7221 */ /* 0x000fe20000000000 */
[----:B------:R-:W-:Y:S01]  /*11b0*/  FADD R25, RZ, -R6 ;  /* 0x80000006ff197221 */ /* 0x000fe20000000000 */
[----:B------:R-:W-:Y:S01]  /*11c0*/  FSETP.GEU.AND P3, PT, R29, -126, PT ;  /* 0xc2fc00001d00780b */ /* 0x000fe20003f6e000 */
[----:B------:R-:W0:Y:S01]  /*11d0*/  MUFU.EX2 R27, R27 ;  /* 0x0000001b001b7308 */ /* 0x000e220000000800 */
[----:B------:R-:W-:Y:S01]  /*11e0*/  FMUL R18, R17, R18 ;  /* 0x0000001211127220 */ /* 0x000fe20000400000 */
[----:B------:R-:W-:Y:S01]  /*11f0*/  FADD R17, RZ, -R9 ;  /* 0x80000009ff117221 */ /* 0x000fe20000000000 */
[----:B------:R-:W-:Y:S01]  /*1200*/  FMUL R30, R30, 1.4426950216293334961 ;  /* 0x3fb8aa3b1e1e7820 */ /* 0x000fe20000400000 */
[----:B------:R-:W-:-:S02]  /*1210*/  FMUL R25, R25, 1.4426950216293334961 ;  /* 0x3fb8aa3b19197820 */ /* 0x000fc40000400000 */
[----:B------:R-:W-:Y:S01]  /*1220*/  @!P5 FMUL R28, R28, 0.5 ;  /* 0x3f0000001c1cd820 */ /* 0x000fe20000400000 */
[----:B------:R-:W-:Y:S01]  /*1230*/  FMUL R34, R17, 1.4426950216293334961 ;  /* 0x3fb8aa3b11227820 */ /* 0x000fe20000400000 */
[----:B------:R-:W-:Y:S01]  /*1240*/  FADD R17, RZ, -R7 ;  /* 0x80000007ff117221 */ /* 0x000fe20000000000 */
[----:B------:R-:W-:Y:S02]  /*1250*/  FSETP.GEU.AND P0, PT, R30, -126, PT ;  /* 0xc2fc00001e00780b */ /* 0x000fe40003f0e000 */
[----:B------:R-:W-:Y:S01]  /*1260*/  FSETP.GEU.AND P1, PT, R25, -126, PT ;  /* 0xc2fc00001900780b */ /* 0x000fe20003f2e000 */
[----:B------:R-:W-:Y:S01]  /*1270*/  FMUL R24, R35, R24 ;  /* 0x0000001823187220 */ /* 0x000fe20000400000 */
[----:B------:R-:W-:Y:S01]  /*1280*/  FMUL R35, R17, 1.4426950216293334961 ;  /* 0x3fb8aa3b11237820 */ /* 0x000fe20000400000 */
[----:B------:R-:W1:Y:S01]  /*1290*/  MUFU.EX2 R28, R28 ;  /* 0x0000001c001c7308 */ /* 0x000e620000000800 */
[----:B------:R-:W-:Y:S01]  /*12a0*/  @!P3 FMUL R29, R29, 0.5 ;  /* 0x3f0000001d1db820 */ /* 0x000fe20000400000 */
[----:B------:R-:W-:Y:S01]  /*12b0*/  FSETP.GEU.AND P2, PT, R34, -126, PT ;  /* 0xc2fc00002200780b */ /* 0x000fe20003f4e000 */
[----:B0-----:R-:W-:Y:S01]  /*12c0*/  @!P4 FMUL R27, R27, R27 ;  /* 0x0000001b1b1bc220 */ /* 0x001fe20000400000 */
[----:B------:R-:W-:-:S04]  /*12d0*/  FSETP.GEU.AND P4, PT, R35, -126, PT ;  /* 0xc2fc00002300780b */ /* 0x000fc80003f8e000 */
[----:B------:R-:W0:Y:S01]  /*12e0*/  MUFU.EX2 R29, R29 ;  /* 0x0000001d001d7308 */ /* 0x000e220000000800 */
[----:B------:R-:W-:Y:S01]  /*12f0*/  @!P0 FMUL R30, R30, 0.5 ;  /* 0x3f0000001e1e8820 */ /* 0x000fe20000400000 */
[----:B------:R-:W-:Y:S01]  /*1300*/  @!P1 FMUL R25, R25, 0.5 ;  /* 0x3f00000019199820 */ /* 0x000fe20000400000 */
[----:B------:R-:W-:-:S05]  /*1310*/  FMUL R26, R37, R26 ;  /* 0x0000001a251a7220 */ /* 0x000fca0000400000 */
[----:B------:R-:W2:Y:S01]  /*1320*/  MUFU.EX2 R17, R25 ;  /* 0x0000001900117308 */ /* 0x000ea20000000800 */
[----:B------:R-:W-:Y:S01]  /*1330*/  @!P2 FMUL R34, R34, 0.5 ;  /* 0x3f0000002222a820 */ /* 0x000fe20000400000 */
[----:B-1----:R-:W-:Y:S01]  /*1340*/  @!P5 FMUL R28, R28, R28 ;  /* 0x0000001c1c1cd220 */ /* 0x002fe20000400000 */
[----:B------:R-:W-:Y:S01]  /*1350*/  @!P4 FMUL R35, R35, 0.5 ;  /* 0x3f0000002323c820 */ /* 0x000fe20000400000 */
[----:B------:R-:W-:-:S04]  /*1360*/  FADD R37, R27, 1 ;  /* 0x3f8000001b257421 */ /* 0x000fc80000000000 */
[----:B------:R-:W1:Y:S01]  /*1370*/  MUFU.EX2 R30, R30 ;  /* 0x0000001e001e7308 */ /* 0x000e620000000800 */
[----:B------:R-:W-:Y:S01]  /*1380*/  FADD R32, R28, 1 ;  /* 0x3f8000001c207421 */ /* 0x000fe20000000000 */
[----:B0-----:R-:W-:-:S06]  /*1390*/  @!P3 FMUL R29, R29, R29 ;  /* 0x0000001d1d1db220 */ /* 0x001fcc0000400000 */
[----:B------:R-:W0:Y:S01]  /*13a0*/  MUFU.EX2 R27, R34 ;  /* 0x00000022001b7308 */ /* 0x000e220000000800 */
[----:B------:R-:W-:Y:S01]  /*13b0*/  FMUL R20, R20, R31 ;  /* 0x0000001f14147220 */ /* 0x000fe20000400000 */
[----:B------:R-:W-:-:S06]  /*13c0*/  FADD R31, R29, 1 ;  /* 0x3f8000001d1f7421 */ /* 0x000fcc0000000000 */
[----:B------:R-:W3:Y:S01]  /*13d0*/  MUFU.EX2 R28, R35 ;  /* 0x00000023001c7308 */ /* 0x000ee20000000800 */
[----:B------:R-:W-:Y:S01]  /*13e0*/  FSETP.GT.AND P3, PT, R32, 8.50705917302346158658e+37, PT ;  /* 0x7e8000002000780b */ /* 0x000fe20003f64000 */
[----:B--2---:R-:W-:Y:S01]  /*13f0*/  @!P1 FMUL R17, R17, R17 ;  /* 0x0000001111119220 */ /* 0x004fe20000400000 */
[----:B-1----:R-:W-:Y:S01]  /*1400*/  @!P0 FMUL R30, R30, R30 ;  /* 0x0000001e1e1e8220 */ /* 0x002fe20000400000 */
[----:B------:R-:W-:Y:S02]  /*1410*/  FSETP.GT.AND P0, PT, R31, 8.50705917302346158658e+37, PT ;  /* 0x7e8000001f00780b */ /* 0x000fe40003f04000 */
[----:B------:R-:W-:Y:S01]  /*1420*/  FADD R17, R17, 1 ;  /* 0x3f80000011117421 */ /* 0x000fe20000000000 */
[----:B------:R-:W-:Y:S01]  /*1430*/  FSETP.GT.AND P5, PT, R37, 8.50705917302346158658e+37, PT ;  /* 0x7e8000002500780b */ /* 0x000fe20003fa4000 */
[----:B0-----:R-:W-:Y:S01]  /*1440*/  @!P2 FMUL R27, R27, R27 ;  /* 0x0000001b1b1ba220 */ /* 0x001fe20000400000 */
[----:B------:R-:W-:-:S03]  /*1450*/  FADD R30, R30, 1 ;  /* 0x3f8000001e1e7421 */ /* 0x000fc60000000000 */
[----:B------:R-:W-:Y:S01]  /*1460*/  FADD R27, R27, 1 ;  /* 0x3f8000001b1b7421 */ /* 0x000fe20000000000 */
[----:B---3--:R-:W-:Y:S01]  /*1470*/  @!P4 FMUL R28, R28, R28 ;  /* 0x0000001c1c1cc220 */ /* 0x008fe20000400000 */
[----:B------:R-:W-:Y:S01]  /*1480*/  FSETP.GT.AND P4, PT, R17, 8.50705917302346158658e+37, PT ;  /* 0x7e8000001100780b */ /* 0x000fe20003f84000 */
[----:B------:R-:W-:Y:S01]  /*1490*/  @P3 FMUL R32, R32, 0.25 ;  /* 0x3e80000020203820 */ /* 0x000fe20000400000 */
[----:B------:R-:W-:Y:S01]  /*14a0*/  FSETP.GT.AND P1, PT, R30, 8.50705917302346158658e+37, PT ;  /* 0x7e8000001e00780b */ /* 0x000fe20003f24000 */
[----:B------:R-:W-:Y:S01]  /*14b0*/  FADD R28, R28, 1 ;  /* 0x3f8000001c1c7421 */ /* 0x000fe20000000000 */
[----:B------:R-:W-:Y:S01]  /*14c0*/  FSETP.GT.AND P2, PT, R27, 8.50705917302346158658e+37, PT ;  /* 0x7e8000001b00780b */ /* 0x000fe20003f44000 */
[----:B------:R0:W1:Y:S01]  /*14d0*/  MUFU.RCP R25, R32 ;  /* 0x0000002000197308 */ /* 0x0000620000001000 */
[----:B------:R-:W-:Y:S01]  /*14e0*/  @P0 FMUL R31, R31, 0.25 ;  /* 0x3e8000001f1f0820 */ /* 0x000fe20000400000 */
[----:B------:R-:W-:Y:S01]  /*14f0*/  @P5 FMUL R37, R37, 0.25 ;  /* 0x3e80000025255820 */ /* 0x000fe20000400000 */
[----:B------:R-:W-:-:S02]  /*1500*/  FSEL R34, R12, 1, P5 ;  /* 0x3f8000000c227808 */ /* 0x000fc40002800000 */
[----:B------:R-:W-:-:S03]  /*1510*/  FSETP.GT.AND P5, PT, R28, 8.50705917302346158658e+37, PT ;  /* 0x7e8000001c00780b */ /* 0x000fc60003fa4000 */
[----:B------:R-:W2:Y:S01]  /*1520*/  MUFU.RCP R31, R31 ;  /* 0x0000001f001f7308 */ /* 0x000ea20000001000 */
[----:B------:R-:W-:Y:S01]  /*1530*/  @P4 FMUL R17, R17, 0.25 ;  /* 0x3e80000011114820 */ /* 0x000fe20000400000 */
[----:B------:R-:W-:Y:S01]  /*1540*/  @P1 FMUL R30, R30, 0.25 ;  /* 0x3e8000001e1e1820 */ /* 0x000fe20000400000 */
[----:B0-----:R-:W-:Y:S01]  /*1550*/  FSEL R32, R12, 1, P3 ;  /* 0x3f8000000c207808 */ /* 0x001fe20001800000 */
[----:B------:R-:W-:-:S04]  /*1560*/  @P2 FMUL R27, R27, 0.25 ;  /* 0x3e8000001b1b2820 */ /* 0x000fc80000400000 */
[----:B------:R-:W0:Y:S01]  /*1570*/  MUFU.RCP R17, R17 ;  /* 0x0000001100117308 */ /* 0x000e220000001000 */
[----:B-1----:R-:W-:Y:S01]  /*1580*/  FMUL R25, R25, R32 ;  /* 0x0000002019197220 */ /* 0x002fe20000400000 */
[----:B------:R-:W-:Y:S01]  /*1590*/  FSEL R32, R12, 1, P0 ;  /* 0x3f8000000c207808 */ /* 0x000fe20000000000 */
[----:B------:R-:W-:-:S05]  /*15a0*/  @P5 FMUL R28, R28, 0.25 ;  /* 0x3e8000001c1c5820 */ /* 0x000fca0000400000 */
[----:B------:R-:W1:Y:S01]  /*15b0*/  MUFU.RCP R29, R37 ;  /* 0x00000025001d7308 */ /* 0x000e620000001000 */
[----:B--2---:R-:W-:Y:S01]  /*15c0*/  FMUL R31, R31, R32 ;  /* 0x000000201f1f7220 */ /* 0x004fe20000400000 */
[----:B------:R-:W-:-:S06]  /*15d0*/  FSEL R32, R12, 1, P4 ;  /* 0x3f8000000c207808 */ /* 0x000fcc0002000000 */
[----:B------:R-:W2:Y:S08]  /*15e0*/  MUFU.RCP R30, R30 ;  /* 0x0000001e001e7308 */ /* 0x000eb00000001000 */
[----:B------:R-:W3:Y:S01]  /*15f0*/  MUFU.RCP R27, R27 ;  /* 0x0000001b001b7308 */ /* 0x000ee20000001000 */
[----:B------:R-:W-:Y:S01]  /*1600*/  FSEL R35, R12, 1, P1 ;  /* 0x3f8000000c237808 */ /* 0x000fe20000800000 */
[----:B0-----:R-:W-:-:S06]  /*1610*/  FMUL R17, R17, R32 ;  /* 0x0000002011117220 */ /* 0x001fcc0000400000 */
[----:B------:R-:W0:Y:S01]  /*1620*/  MUFU.RCP R28, R28 ;  /* 0x0000001c001c7308 */ /* 0x000e220000001000 */
[----:B------:R-:W-:Y:S01]  /*1630*/  FSEL R32, R12, 1, P2 ;  /* 0x3f8000000c207808 */ /* 0x000fe20001000000 */
[----:B-1----:R-:W-:Y:S01]  /*1640*/  FMUL R29, R29, R34 ;  /* 0x000000221d1d7220 */ /* 0x002fe20000400000 */
[----:B--2---:R-:W-:Y:S01]  /*1650*/  FMUL R30, R30, R35 ;  /* 0x000000231e1e7220 */ /* 0x004fe20000400000 */
[----:B------:R-:W-:Y:S01]  /*1660*/  STS [R19], R24 ;  /* 0x0000001813007388 */ /* 0x000fe20000000800 */
[----:B------:R-:W-:Y:S01]  /*1670*/  FSEL R35, R12, 1, P5 ;  /* 0x3f8000000c237808 */ /* 0x000fe20002800000 */
[----:B---3--:R-:W-:Y:S02]  /*1680*/  FMUL R12, R27, R32 ;  /* 0x000000201b0c7220 */ /* 0x008fe40000400000 */
[----:B------:R-:W-:Y:S01]  /*1690*/  STS [R16+0x400], R21 ;  /* 0x0004001510007388 */ /* 0x000fe20000000800 */
[----:B------:R-:W-:-:S03]  /*16a0*/  FMUL R29, R36, R29 ;  /* 0x0000001d241d7220 */ /* 0x000fc60000400000 */
[----:B------:R1:W-:Y:S01]  /*16b0*/  STS [R10+0x800], R5 ;  /* 0x000800050a007388 */ /* 0x0003e20000000800 */
[----:B------:R-:W-:-:S03]  /*16c0*/  FMUL R25, R14, R25 ;  /* 0x000000190e197220 */ /* 0x000fc60000400000 */
[----:B------:R-:W-:Y:S01]  /*16d0*/  STS [R15+0xc00], R8 ;  /* 0x000c00080f007388 */ /* 0x000fe20000000800 */
[----:B0-----:R-:W-:Y:S01]  /*16e0*/  FMUL R32, R28, R35 ;  /* 0x000000231c207220 */ /* 0x001fe20000400000 */
[----:B------:R-:W-:Y:S02]  /*16f0*/  FMUL R12, R9, R12 ;  /* 0x0000000c090c7220 */ /* 0x000fe40000400000 */
[----:B------:R-:W-:Y:S01]  /*1700*/  STS [R19+0x100], R26 ;  /* 0x0001001a13007388 */ /* 0x000fe20000000800 */
[----:B------:R-:W-:-:S03]  /*1710*/  FMUL R22, R22, R31 ;  /* 0x0000001f16167220 */ /* 0x000fc60000400000 */
[----:B------:R-:W-:Y:S01]  /*1720*/  STS [R16+0x500], R23 ;  /* 0x0005001710007388 */ /* 0x000fe20000000800 */
[----:B------:R-:W-:-:S03]  /*1730*/  FMUL R13, R13, R30 ;  /* 0x0000001e0d0d7220 */ /* 0x000fc60000400000 */
[----:B------:R-:W-:Y:S01]  /*1740*/  STS [R10+0x900], R11 ;  /* 0x0009000b0a007388 */ /* 0x000fe20000000800 */
[----:B------:R-:W-:-:S03]  /*1750*/  FMUL R27, R6, R17 ;  /* 0x00000011061b7220 */ /* 0x000fc60000400000 */
[----:B------:R-:W-:Y:S01]  /*1760*/  STS [R15+0xd00], R20 ;  /* 0x000d00140f007388 */ /* 0x000fe20000000800 */
[----:B------:R-:W-:-:S03]  /*1770*/  FMUL R32, R7, R32 ;  /* 0x0000002007207220 */ /* 0x000fc60000400000 */
[----:B------:R-:W-:Y:S04]  /*1780*/  STS [R19+0x200], R18 ;  /* 0x0002001213007388 */ /* 0x000fe80000000800 */
[----:B------:R-:W-:Y:S04]  /*1790*/  STS [R16+0x600], R29 ;  /* 0x0006001d10007388 */ /* 0x000fe80000000800 */
[----:B------:R-:W-:Y:S04]  /*17a0*/  STS [R10+0xa00], R25 ;  /* 0x000a00190a007388 */ /* 0x000fe80000000800 */
[----:B------:R0:W-:Y:S01]  /*17b0*/  STS [R15+0xe00], R12 ;  /* 0x000e000c0f007388 */ /* 0x0001e20000000800 */
[----:B------:R-:W-:-:S03]  /*17c0*/  LOP3.LUT R17, R2, 0x3fc, RZ, 0xc0, !PT ;  /* 0x000003fc02117812 */ /* 0x000fc600078ec0ff */
[----:B------:R-:W-:Y:S04]  /*17d0*/  STS [R19+0x300], R22 ;  /* 0x0003001613007388 */ /* 0x000fe80000000800 */
[----:B------:R2:W-:Y:S04]  /*17e0*/  STS [R16+0x700], R13 ;  /* 0x0007000d10007388 */ /* 0x0005e80000000800 */
[----:B------:R-:W-:Y:S04]  /*17f0*/  STS [R10+0xb00], R27 ;  /* 0x000b001b0a007388 */ /* 0x000fe80000000800 */
[----:B------:R-:W-:Y:S01]  /*1800*/  STS [R15+0xf00], R32 ;  /* 0x000f00200f007388 */ /* 0x000fe20000000800 */
[----:B-1----:R-:W-:-:S02]  /*1810*/  LOP3.LUT R5, R17, 0x400, RZ, 0xfc, !PT ;  /* 0x0000040011057812 */ /* 0x002fc400078efcff */
[----:B------:R-:W-:Y:S02]  /*1820*/  LOP3.LUT R6, R17, 0x800, RZ, 0xfc, !PT ;  /* 0x0000080011067812 */ /* 0x000fe400078efcff */
[----:B------:R-:W-:Y:S02]  /*1830*/  SHF.R.U32.HI R4, RZ, 0x2, R4 ;  /* 0x00000002ff047819 */ /* 0x000fe40000011604 */
[----:B------:R-:W-:Y:S02]  /*1840*/  SHF.R.U32.HI R5, RZ, 0x4, R5 ;  /* 0x00000004ff057819 */ /* 0x000fe40000011605 */
[----:B------:R-:W-:Y:S02]  /*1850*/  SHF.R.U32.HI R6, RZ, 0x4, R6 ;  /* 0x00000004ff067819 */ /* 0x000fe40000011606 */
[----:B------:R-:W-:Y:S02]  /*1860*/  LOP3.LUT R4, R4, 0x30, RZ, 0xc0, !PT ;  /* 0x0000003004047812 */ /* 0x000fe400078ec0ff */
[----:B------:R-:W-:-:S02]  /*1870*/  LOP3.LUT R5, R5, 0x70, RZ, 0xc0, !PT ;  /* 0x0000007005057812 */ /* 0x000fc400078ec0ff */
[----:B------:R-:W-:Y:S02]  /*1880*/  LOP3.LUT R7, R6, 0xb0, RZ, 0xc0, !PT ;  /* 0x000000b006077812 */ /* 0x000fe400078ec0ff */
[----:B------:R-:W-:Y:S02]  /*1890*/  IADD3 R4, R4, UR4, RZ ;  /* 0x0000000404047c10 */ /* 0x000fe4000fffe0ff */
[----:B------:R-:W-:Y:S02]  /*18a0*/  IADD3 R6, R5, UR4, RZ ;  /* 0x0000000405067c10 */ /* 0x000fe4000fffe0ff */
[----:B0-----:R-:W-:Y:S02]  /*18b0*/  IADD3 R12, R7, UR4, RZ ;  /* 0x00000004070c7c10 */ /* 0x001fe4000fffe0ff */
[C---:B------:R-:W-:Y:S02]  /*18c0*/  LEA R4, R17.reuse, R4, 0x2 ;  /* 0x0000000411047211 */ /* 0x040fe400078e10ff */
[C---:B------:R-:W-:Y:S01]  /*18d0*/  LEA R8, R17.reuse, R6, 0x2 ;  /* 0x0000000611087211 */ /* 0x040fe200078e10ff */
[----:B------:R-:W-:Y:S01]  /*18e0*/  BAR.SYNC.DEFER_BLOCKING 0x0 ;  /* 0x0000000000007b1d */ /* 0x000fe20000010000 */
[----:B------:R-:W-:-:S02]  /*18f0*/  LEA R12, R17, R12, 0x2 ;  /* 0x0000000c110c7211 */ /* 0x000fc400078e10ff */
[----:B------:R-:W-:Y:S02]  /*1900*/  LOP3.LUT R2, R2, 0xfc, RZ, 0xc0, !PT ;  /* 0x000000fc02027812 */ /* 0x000fe400078ec0ff */
[--C-:B------:R-:W-:Y:S02]  /*1910*/  SHF.R.S32.HI R18, RZ, 0x17, R3.reuse ;  /* 0x00000017ff127819 */ /* 0x100fe40000011403 */
[----:B--2---:R-:W-:Y:S02]  /*1920*/  PRMT R16, R2, 0x6540, R3 ;  /* 0x0000654002107816 */ /* 0x004fe40000000003 */
[----:B------:R-:W-:Y:S02]  /*1930*/  SGXT R3, R18, 0x1 ;  /* 0x000000011203781a */ /* 0x000fe40000000200 */
[----:B------:R-:W-:Y:S02]  /*1940*/  SHF.R.U32.HI R0, RZ, 0x6, R0 ;  /* 0x00000006ff007819 */ /* 0x000fe40000011600 */
[----:B------:R-:W-:-:S02]  /*1950*/  LEA.HI R18, R3, R16, RZ, 0x8 ;  /* 0x0000001003127211 */ /* 0x000fc400078f40ff */
[----:B------:R-:W0:Y:S01]  /*1960*/  LDC.64 R2, c[0x0][0x238] ;  /* 0x00008e00ff027b82 */ /* 0x000e220000000a00 */
[----:B------:R-:W1:Y:S04]  /*1970*/  LDS.128 R4, [R4] ;  /* 0x0000000004047984 */ /* 0x000e680000000c00 */
[----:B------:R-:W2:Y:S04]  /*1980*/  LDS.128 R8, [R8+0x1000] ;  /* 0x0010000008087984 */ /* 0x000ea80000000c00 */
[----:B------:R-:W3:Y:S01]  /*1990*/  LDS.128 R12, [R12+0x2000] ;  /* 0x002000000c0c7984 */ /* 0x000ee20000000c00 */
[----:B------:R-:W-:-:S02]  /*19a0*/  SHF.L.U32 R20, R18, 0x7, RZ ;  /* 0x0000000712147819 */ /* 0x000fc400000006ff */
[----:B------:R-:W-:Y:S02]  /*19b0*/  SGXT.U32 R0, R0, 0x2 ;  /* 0x000000020000781a */ /* 0x000fe40000000000 */
[----:B------:R-:W-:Y:S02]  /*19c0*/  LOP3.LUT R19, R18, 0xffffff00, RZ, 0xc0, !PT ;  /* 0xffffff0012137812 */ /* 0x000fe400078ec0ff */
[----:B------:R-:W-:Y:S02]  /*19d0*/  LOP3.LUT R20, R20, 0xffff8000, RZ, 0xc0, !PT ;  /* 0xffff800014147812 */ /* 0x000fe400078ec0ff */
[----:B------:R-:W-:Y:S02]  /*19e0*/  LOP3.LUT R33, R0, R33, RZ, 0xfc, !PT ;  /* 0x0000002100217212 */ /* 0x000fe400078efcff */
[----:B------:R-:W-:Y:S02]  /*19f0*/  IADD3 R0, R20, R16, -R19 ;  /* 0x0000001014007210 */ /* 0x000fe40007ffe813 */
[----:B------:R-:W-:-:S02]  /*1a00*/  LOP3.LUT R21, R33, 0x4, RZ, 0xfc, !PT ;  /* 0x0000000421157812 */ /* 0x000fc400078efcff */
[C---:B------:R-:W-:Y:S02]  /*1a10*/  LOP3.LUT R19, R33.reuse, 0x8, RZ, 0xfc, !PT ;  /* 0x0000000821137812 */ /* 0x040fe400078efcff */
[C---:B------:R-:W-:Y:S02]  /*1a20*/  LOP3.LUT R25, R33.reuse, 0xc, RZ, 0xfc, !PT ;  /* 0x0000000c21197812 */ /* 0x040fe400078efcff */
[----:B------:R-:W-:Y:S02]  /*1a30*/  ISETP.GE.AND P0, PT, R33, 0x80, PT ;  /* 0x000000802100780c */ /* 0x000fe40003f06270 */
[----:B------:R-:W-:Y:S02]  /*1a40*/  ISETP.GE.AND P1, PT, R21, 0x80, PT ;  /* 0x000000801500780c */ /* 0x000fe40003f26270 */
[----:B------:R-:W-:Y:S02]  /*1a50*/  LOP3.LUT R16, R17, 0xc00, RZ, 0xfc, !PT ;  /* 0x00000c0011107812 */ /* 0x000fe400078efcff */
[----:B------:R-:W-:-:S02]  /*1a60*/  ISETP.GE.AND P2, PT, R19, 0x80, PT ;  /* 0x000000801300780c */ /* 0x000fc40003f46270 */
[-C--:B------:R-:W-:Y:S02]  /*1a70*/  LEA R33, R33, R0.reuse, 0x8 ;  /* 0x0000000021217211 */ /* 0x080fe400078e40ff */
[----:B------:R-:W-:Y:S02]  /*1a80*/  ISETP.GE.AND P3, PT, R25, 0x80, PT ;  /* 0x000000801900780c */ /* 0x000fe40003f66270 */
[-C--:B------:R-:W-:Y:S02]  /*1a90*/  LEA R21, R21, R0.reuse, 0x8 ;  /* 0x0000000015157211 */ /* 0x080fe400078e40ff */
[----:B------:R-:W-:Y:S02]  /*1aa0*/  LEA R23, R19, R0, 0x8 ;  /* 0x0000000013177211 */ /* 0x000fe400078e40ff */
[----:B------:R-:W-:Y:S01]  /*1ab0*/  SHF.R.U32.HI R16, RZ, 0x4, R16 ;  /* 0x00000004ff107819 */ /* 0x000fe20000011610 */
[----:B0-----:R-:W-:-:S03]  /*1ac0*/  IMAD.WIDE R18, R33, 0x4, R2 ;  /* 0x0000000421127825 */ /* 0x001fc600078e0202 */
[----:B------:R-:W-:Y:S01]  /*1ad0*/  LOP3.LUT R16, R16, 0xf0, RZ, 0xc0, !PT ;  /* 0x000000f010107812 */ /* 0x000fe200078ec0ff */
[--C-:B------:R-:W-:Y:S01]  /*1ae0*/  IMAD.WIDE R20, R21, 0x4, R2.reuse ;  /* 0x0000000415147825 */ /* 0x100fe200078e0202 */
[----:B-1----:R0:W-:Y:S03]  /*1af0*/  @!P0 STG.E.128 desc[UR6][R18.64], R4 ;  /* 0x0000000412008986 */ /* 0x0021e6000c101d06 */
[----:B------:R-:W-:Y:S01]  /*1b00*/  IMAD.WIDE R22, R23, 0x4, R2 ;  /* 0x0000000417167825 */ /* 0x000fe200078e0202 */
[----:B------:R-:W-:Y:S01]  /*1b10*/  IADD3 R16, R16, UR4, RZ ;  /* 0x0000000410107c10 */ /* 0x000fe2000fffe0ff */
[----:B--2---:R0:W-:Y:S04]  /*1b20*/  @!P1 STG.E.128 desc[UR6][R20.64], R8 ;  /* 0x0000000814009986 */ /* 0x0041e8000c101d06 */
[----:B---3--:R0:W-:Y:S01]  /*1b30*/  @!P2 STG.E.128 desc[UR6][R22.64], R12 ;  /* 0x0000000c1600a986 */ /* 0x0081e2000c101d06 */
[----:B------:R-:W-:Y:S01]  /*1b40*/  LEA R16, R17, R16, 0x2 ;  /* 0x0000001011107211 */ /* 0x000fe200078e10ff */
[----:B0-----:R-:W-:Y:S06]  /*1b50*/  @P3 EXIT ;  /* 0x000000000000394d */ /* 0x001fec0003800000 */
[----:B0-----:R-:W0:Y:S01]  /*1b60*/  LDS.128 R16, [R16+0x3000] ;  /* 0x0030000010107984 */ /* 0x001e220000000c00 */
[----:B------:R-:W-:-:S05]  /*1b70*/  LEA R25, R25, R0, 0x8 ;  /* 0x0000000019197211 */ /* 0x000fca00078e40ff */
[----:B------:R-:W-:-:S05]  /*1b80*/  IMAD.WIDE R2, R25, 0x4, R2 ;  /* 0x0000000419027825 */ /* 0x000fca00078e0202 */
[----:B0-----:R-:W-:Y:S01]  /*1b90*/  STG.E.128 desc[UR6][R2.64], R16 ;  /* 0x0000001002007986 */ /* 0x001fe2000c101d06 */
[----:B------:R-:W-:Y:S05]  /*1ba0*/  EXIT ;  /* 0x000000000000794d */ /* 0x000fea0003800000 */
.L_x_0:
[----:B------:R-:W-:-:S00]  /*1bb0*/  BRA `(.L_x_0) ;  /* 0xfffffffc00fc7947 */ /* 0x000fc0000383ffff */
[----:B------:R-:W-:-:S00]  /*1bc0*/  NOP ;  /* 0x0000000000007918 */ /* 0x000fc00000000000 */
        /* <DEDUP_REMOVED lines=11> */
.L_x_1:


//--------------------- .nv.global.init           --------------------------
	.section	.nv.global.init,"aw",@progbits
.nv.global.init:
	.type		_$_str,@object
	.size		_$_str,(_$_str_$_2 - _$_str)
_$_str:
        /*0000*/ 	.byte	0x5f, 0x5f, 0x43, 0x55, 0x44, 0x41, 0x5f, 0x46, 0x54, 0x5a, 0x00
	.type		_$_str_$_2,@object
	.size		_$_str_$_2,(.L_1 - _$_str_$_2)
_$_str_$_2:
        /*000b*/ 	.byte	0x5f, 0x5f, 0x43, 0x55, 0x44, 0x41, 0x5f, 0x50, 0x52, 0x45, 0x43, 0x5f, 0x53, 0x51, 0x52, 0x54
        /*001b*/ 	.byte	0x00
.L_1:


//--------------------- .nv.shared.triton_poi_fused__native_batch_norm_legit_no_training_silu_17 --------------------------
	.section	.nv.shared.triton_poi_fused__native_batch_norm_legit_no_training_silu_17,"aw",@nobits
	.sectionflags	@""
	.align	16
	.zero		1024


//--------------------- .nv.constant0.triton_poi_fused__native_batch_norm_legit_no_training_silu_17 --------------------------
	.section	.nv.constant0.triton_poi_fused__native_batch_norm_legit_no_training_silu_17,"a",@progbits
	.sectionflags	@""
	.align	4
.nv.constant0.triton_poi_fused__native_batch_norm_legit_no_training_silu_17:
	.zero		584
